//
// Generated by NVIDIA NVVM Compiler
//
// Compiler Build ID: CL-36424714
// Cuda compilation tools, release 13.0, V13.0.88
// Based on NVVM 20.0.0
//

.version 9.0
.target sm_100
.address_size 64

	// .globl	_Z27convolution_2D_basic_kernelPfiiii
.const .align 4 .b8 predefined_input[144] = {195, 245, 72, 64, 164, 112, 45, 192, 102, 102, 14, 65, 41, 92, 167, 192, 51, 51, 71, 65, 225, 122, 252, 192, 0, 0, 0, 0, 51, 51, 107, 65, 0, 0, 0, 0, 102, 102, 146, 65, 0, 0, 192, 191, 205, 204, 28, 65, 133, 235, 17, 63, 102, 102, 178, 193, 205, 204, 92, 65, 51, 51, 227, 192, 205, 204, 204, 65, 154, 153, 121, 192, 205, 204, 116, 193, 154, 153, 249, 64, 51, 51, 51, 193, 51, 51, 191, 65, 205, 204, 204, 192, 0, 0, 140, 65, 143, 194, 149, 64, 154, 153, 17, 193, 102, 102, 218, 65, 154, 153, 25, 192, 102, 102, 110, 65, 51, 51, 243, 192, 154, 153, 73, 193, 154, 153, 169, 64, 205, 204, 160, 193, 51, 51, 27, 65, 51, 51, 115, 192, 0, 0, 228, 65};
.const .align 4 .b8 conv_kernel3[36] = {0, 0, 128, 63, 0, 0, 0, 0, 0, 0, 128, 191, 0, 0, 0, 64, 0, 0, 0, 0, 0, 0, 0, 192, 0, 0, 128, 63, 0, 0, 0, 0, 0, 0, 128, 191};

.visible .entry _Z27convolution_2D_basic_kernelPfiiii(
	.param .u64 .ptr .align 1 _Z27convolution_2D_basic_kernelPfiiii_param_0,
	.param .u32 _Z27convolution_2D_basic_kernelPfiiii_param_1,
	.param .u32 _Z27convolution_2D_basic_kernelPfiiii_param_2,
	.param .u32 _Z27convolution_2D_basic_kernelPfiiii_param_3,
	.param .u32 _Z27convolution_2D_basic_kernelPfiiii_param_4
)
{
	.reg .pred 	%p<46>;
	.reg .b32 	%r<20>;
	.reg .b32 	%f<47>;
	.reg .b64 	%rd<14>;

	ld.param.u64 	%rd5, [_Z27convolution_2D_basic_kernelPfiiii_param_0];
	ld.param.u32 	%r7, [_Z27convolution_2D_basic_kernelPfiiii_param_1];
	ld.param.u32 	%r8, [_Z27convolution_2D_basic_kernelPfiiii_param_2];
	ld.param.u32 	%r9, [_Z27convolution_2D_basic_kernelPfiiii_param_3];
	ld.param.u32 	%r10, [_Z27convolution_2D_basic_kernelPfiiii_param_4];
	mov.u32 	%r12, %ctaid.x;
	mov.u32 	%r13, %ntid.x;
	mov.u32 	%r14, %tid.x;
	mad.lo.s32 	%r1, %r12, %r13, %r14;
	mov.u32 	%r15, %ctaid.y;
	mov.u32 	%r16, %ntid.y;
	mov.u32 	%r17, %tid.y;
	mad.lo.s32 	%r18, %r15, %r16, %r17;
	setp.ge.s32 	%p2, %r1, %r9;
	setp.ge.s32 	%p3, %r18, %r10;
	or.pred  	%p4, %p2, %p3;
	@%p4 bra 	$L__BB0_20;
	setp.ge.s32 	%p5, %r18, %r8;
	mul.wide.u32 	%rd6, %r18, 24;
	mov.u64 	%rd7, predefined_input;
	add.s64 	%rd1, %rd7, %rd6;
	setp.gt.s32 	%p6, %r1, -1;
	setp.lt.s32 	%p7, %r1, %r7;
	and.pred  	%p1, %p6, %p7;
	not.pred 	%p8, %p1;
	mul.wide.u32 	%rd8, %r1, 4;
	add.s64 	%rd2, %rd1, %rd8;
	mov.f32 	%f39, 0f00000000;
	or.pred  	%p9, %p8, %p5;
	@%p9 bra 	$L__BB0_3;
	ld.const.f32 	%f20, [conv_kernel3];
	ld.const.f32 	%f21, [%rd2];
	fma.rn.f32 	%f39, %f20, %f21, 0f00000000;
$L__BB0_3:
	setp.ge.s32 	%p10, %r18, %r8;
	add.s32 	%r3, %r1, 1;
	setp.lt.s32 	%p11, %r1, -1;
	setp.ge.s32 	%p12, %r3, %r7;
	or.pred  	%p13, %p10, %p12;
	mul.wide.u32 	%rd9, %r3, 4;
	add.s64 	%rd3, %rd1, %rd9;
	or.pred  	%p14, %p13, %p11;
	@%p14 bra 	$L__BB0_5;
	ld.const.f32 	%f22, [conv_kernel3+4];
	ld.const.f32 	%f23, [%rd3];
	fma.rn.f32 	%f39, %f22, %f23, %f39;
$L__BB0_5:
	setp.ge.s32 	%p15, %r18, %r8;
	add.s32 	%r4, %r1, 2;
	setp.lt.s32 	%p16, %r1, -2;
	setp.ge.s32 	%p17, %r4, %r7;
	or.pred  	%p18, %p15, %p17;
	mul.wide.u32 	%rd10, %r4, 4;
	add.s64 	%rd4, %rd1, %rd10;
	or.pred  	%p19, %p18, %p16;
	@%p19 bra 	$L__BB0_7;
	ld.const.f32 	%f24, [conv_kernel3+8];
	ld.const.f32 	%f25, [%rd4];
	fma.rn.f32 	%f39, %f24, %f25, %f39;
$L__BB0_7:
	add.s32 	%r5, %r18, 1;
	setp.ge.s32 	%p20, %r5, %r8;
	or.pred  	%p22, %p8, %p20;
	@%p22 bra 	$L__BB0_9;
	ld.const.f32 	%f26, [conv_kernel3+12];
	ld.const.f32 	%f27, [%rd2+24];
	fma.rn.f32 	%f39, %f26, %f27, %f39;
$L__BB0_9:
	setp.ge.s32 	%p23, %r5, %r8;
	setp.ge.s32 	%p24, %r3, %r7;
	setp.lt.s32 	%p25, %r1, -1;
	or.pred  	%p26, %p23, %p24;
	or.pred  	%p27, %p26, %p25;
	@%p27 bra 	$L__BB0_11;
	ld.const.f32 	%f28, [conv_kernel3+16];
	ld.const.f32 	%f29, [%rd3+24];
	fma.rn.f32 	%f39, %f28, %f29, %f39;
$L__BB0_11:
	setp.ge.s32 	%p28, %r5, %r8;
	setp.ge.s32 	%p29, %r4, %r7;
	setp.lt.s32 	%p30, %r1, -2;
	or.pred  	%p31, %p28, %p29;
	or.pred  	%p32, %p31, %p30;
	@%p32 bra 	$L__BB0_13;
	ld.const.f32 	%f30, [conv_kernel3+20];
	ld.const.f32 	%f31, [%rd4+24];
	fma.rn.f32 	%f39, %f30, %f31, %f39;
$L__BB0_13:
	add.s32 	%r6, %r18, 2;
	setp.ge.s32 	%p33, %r6, %r8;
	or.pred  	%p35, %p8, %p33;
	@%p35 bra 	$L__BB0_15;
	ld.const.f32 	%f32, [conv_kernel3+24];
	ld.const.f32 	%f33, [%rd2+48];
	fma.rn.f32 	%f39, %f32, %f33, %f39;
$L__BB0_15:
	setp.ge.s32 	%p36, %r6, %r8;
	setp.ge.s32 	%p37, %r3, %r7;
	setp.lt.s32 	%p38, %r1, -1;
	or.pred  	%p39, %p36, %p37;
	or.pred  	%p40, %p39, %p38;
	@%p40 bra 	$L__BB0_17;
	ld.const.f32 	%f34, [conv_kernel3+28];
	ld.const.f32 	%f35, [%rd3+48];
	fma.rn.f32 	%f39, %f34, %f35, %f39;
$L__BB0_17:
	setp.ge.s32 	%p41, %r6, %r8;
	setp.ge.s32 	%p42, %r4, %r7;
	setp.lt.s32 	%p43, %r1, -2;
	or.pred  	%p44, %p41, %p42;
	or.pred  	%p45, %p44, %p43;
	@%p45 bra 	$L__BB0_19;
	ld.const.f32 	%f36, [conv_kernel3+32];
	ld.const.f32 	%f37, [%rd4+48];
	fma.rn.f32 	%f39, %f36, %f37, %f39;
$L__BB0_19:
	mad.lo.s32 	%r19, %r9, %r18, %r1;
	cvta.to.global.u64 	%rd11, %rd5;
	mul.wide.s32 	%rd12, %r19, 4;
	add.s64 	%rd13, %rd11, %rd12;
	st.global.f32 	[%rd13], %f39;
$L__BB0_20:
	ret;

}


// ===== COMPILED SASS (sm_100) =====

	.target	sm_100

	.elftype	@"ET_EXEC"


//--------------------- .note.nv.tkinfo           --------------------------
	.section	.note.nv.tkinfo,"",@"SHT_NOTE"
	.sectionflags	@"SHF_NOTE_NV_TKINFO"
	.tkinfo
        /*0018*/ 	.word	0x00000002
        /*0030*/ 	.string	""
        /*0030*/ 	.string	"ptxas"
        /*0030*/ 	.string	"Cuda compilation tools, release 13.0, V13.0.88"
        /*0030*/ 	.string	"Build cuda_13.0.r13.0/compiler.36424714_0"
        /*0030*/ 	.string	"-arch sm_100 -m 64 "



//--------------------- .note.nv.cuinfo           --------------------------
	.section	.note.nv.cuinfo,"",@"SHT_NOTE"
	.sectionflags	@"SHF_NOTE_NV_CUINFO"
        /*0018*/ 	.short	0x0002
        /*001a*/ 	.short	0x0064
        /*001c*/ 	.short	0x0082
	.zero		2


//--------------------- .nv.info                  --------------------------
	.section	.nv.info,"",@"SHT_CUDA_INFO"
	.align	4


	//----- nvinfo : EIATTR_REGCOUNT
	.align		4
        /*0000*/ 	.byte	0x04, 0x2f
        /*0002*/ 	.short	(.L_3 - .L_2)
	.align		4
.L_2:
        /*0004*/ 	.word	index@(_Z27convolution_2D_basic_kernelPfiiii)
        /*0008*/ 	.word	0x00000017


	//----- nvinfo : EIATTR_FRAME_SIZE
	.align		4
.L_3:
        /*000c*/ 	.byte	0x04, 0x11
        /*000e*/ 	.short	(.L_5 - .L_4)
	.align		4
.L_4:
        /*0010*/ 	.word	index@(_Z27convolution_2D_basic_kernelPfiiii)
        /*0014*/ 	.word	0x00000000


	//----- nvinfo : EIATTR_MIN_STACK_SIZE
	.align		4
.L_5:
        /*0018*/ 	.byte	0x04, 0x12
        /*001a*/ 	.short	(.L_7 - .L_6)
	.align		4
.L_6:
        /*001c*/ 	.word	index@(_Z27convolution_2D_basic_kernelPfiiii)
        /*0020*/ 	.word	0x00000000
.L_7:


//--------------------- .nv.compat                --------------------------
	.section	.nv.compat,"",@"SHT_CUDA_COMPAT_INFO"
	.align	4
        /*0000*/ 	.byte	0x02, 0x09, 0x00, 0x00, 0x02, 0x02, 0x01, 0x00, 0x02, 0x05, 0x05, 0x00, 0x03, 0x07, 0x01, 0x01
        /*0010*/ 	.byte	0x02, 0x03, 0x00, 0x00, 0x02, 0x06, 0x01, 0x00, 0x04, 0x0b, 0x08, 0x00, 0x09, 0x00, 0x00, 0x00
        /*0020*/ 	.byte	0x00, 0x00, 0x00, 0x00


//--------------------- .nv.info._Z27convolution_2D_basic_kernelPfiiii --------------------------
	.section	.nv.info._Z27convolution_2D_basic_kernelPfiiii,"",@"SHT_CUDA_INFO"
	.sectionflags	@""
	.align	4


	//----- nvinfo : EIATTR_CUDA_API_VERSION
	.align		4
        /*0000*/ 	.byte	0x04, 0x37
        /*0002*/ 	.short	(.L_9 - .L_8)
.L_8:
        /*0004*/ 	.word	0x00000082


	//----- nvinfo : EIATTR_KPARAM_INFO
	.align		4
.L_9:
        /*0008*/ 	.byte	0x04, 0x17
        /*000a*/ 	.short	(.L_11 - .L_10)
.L_10:
        /*000c*/ 	.word	0x00000000
        /*0010*/ 	.short	0x0004
        /*0012*/ 	.short	0x0014
        /*0014*/ 	.byte	0x00, 0xf0, 0x11, 0x00


	//----- nvinfo : EIATTR_KPARAM_INFO
	.align		4
.L_11:
        /*0018*/ 	.byte	0x04, 0x17
        /*001a*/ 	.short	(.L_13 - .L_12)
.L_12:
        /*001c*/ 	.word	0x00000000
        /*0020*/ 	.short	0x0003
        /*0022*/ 	.short	0x0010
        /*0024*/ 	.byte	0x00, 0xf0, 0x11, 0x00


	//----- nvinfo : EIATTR_KPARAM_INFO
	.align		4
.L_13:
        /*0028*/ 	.byte	0x04, 0x17
        /*002a*/ 	.short	(.L_15 - .L_14)
.L_14:
        /*002c*/ 	.word	0x00000000
        /*0030*/ 	.short	0x0002
        /*0032*/ 	.short	0x000c
        /*0034*/ 	.byte	0x00, 0xf0, 0x11, 0x00


	//----- nvinfo : EIATTR_KPARAM_INFO
	.align		4
.L_15:
        /*0038*/ 	.byte	0x04, 0x17
        /*003a*/ 	.short	(.L_17 - .L_16)
.L_16:
        /*003c*/ 	.word	0x00000000
        /*0040*/ 	.short	0x0001
        /*0042*/ 	.short	0x0008
        /*0044*/ 	.byte	0x00, 0xf0, 0x11, 0x00


	//----- nvinfo : EIATTR_KPARAM_INFO
	.align		4
.L_17:
        /*0048*/ 	.byte	0x04, 0x17
        /*004a*/ 	.short	(.L_19 - .L_18)
.L_18:
        /*004c*/ 	.word	0x00000000
        /*0050*/ 	.short	0x0000
        /*0052*/ 	.short	0x0000
        /*0054*/ 	.byte	0x00, 0xf5, 0x21, 0x00


	//----- nvinfo : EIATTR_SPARSE_MMA_MASK
	.align		4
.L_19:
        /*0058*/ 	.byte	0x03, 0x50
        /*005a*/ 	.short	0x0000


	//----- nvinfo : EIATTR_MAXREG_COUNT
	.align		4
        /*005c*/ 	.byte	0x03, 0x1b
        /*005e*/ 	.short	0x00ff


	//----- nvinfo : EIATTR_MERCURY_ISA_VERSION
	.align		4
        /*0060*/ 	.byte	0x03, 0x5f
        /*0062*/ 	.short	0x0101


	//----- nvinfo : EIATTR_VRC_CTA_INIT_COUNT
	.align		4
        /*0064*/ 	.byte	0x02, 0x4a
	.zero		1
	.zero		1


	//----- nvinfo : EIATTR_EXIT_INSTR_OFFSETS
	.align		4
        /*0068*/ 	.byte	0x04, 0x1c
        /*006a*/ 	.short	(.L_21 - .L_20)


	//   ....[0]....
.L_20:
        /*006c*/ 	.word	0x000000c0


	//   ....[1]....
        /*0070*/ 	.word	0x000004a0


	//----- nvinfo : EIATTR_CBANK_PARAM_SIZE
	.align		4
.L_21:
        /*0074*/ 	.byte	0x03, 0x19
        /*0076*/ 	.short	0x0018


	//----- nvinfo : EIATTR_PARAM_CBANK
	.align		4
        /*0078*/ 	.byte	0x04, 0x0a
        /*007a*/ 	.short	(.L_23 - .L_22)
	.align		4
.L_22:
        /*007c*/ 	.word	index@(.nv.constant0._Z27convolution_2D_basic_kernelPfiiii)
        /*0080*/ 	.short	0x0380
        /*0082*/ 	.short	0x0018


	//----- nvinfo : EIATTR_SW_WAR
	.align		4
.L_23:
        /*0084*/ 	.byte	0x04, 0x36
        /*0086*/ 	.short	(.L_25 - .L_24)
.L_24:
        /*0088*/ 	.word	0x00000008
.L_25:


//--------------------- .nv.callgraph             --------------------------
	.section	.nv.callgraph,"",@"SHT_CUDA_CALLGRAPH"
	.align	4
	.sectionentsize	8
	.align		4
        /*0000*/ 	.word	0x00000000
	.align		4
        /*0004*/ 	.word	0xffffffff
	.align		4
        /*0008*/ 	.word	0x00000000
	.align		4
        /*000c*/ 	.word	0xfffffffe
	.align		4
        /*0010*/ 	.word	0x00000000
	.align		4
        /*0014*/ 	.word	0xfffffffd
	.align		4
        /*0018*/ 	.word	0x00000000
	.align		4
        /*001c*/ 	.word	0xfffffffc


//--------------------- .nv.constant3             --------------------------
	.section	.nv.constant3,"a",@progbits
	.align	4
.nv.constant3:
	.type		predefined_input,@object
	.size		predefined_input,(conv_kernel3 - predefined_input)
predefined_input:
        /*0000*/ 	.byte	0xc3, 0xf5, 0x48, 0x40, 0xa4, 0x70, 0x2d, 0xc0, 0x66, 0x66, 0x0e, 0x41, 0x29, 0x5c, 0xa7, 0xc0
        /* <DEDUP_REMOVED lines=8> */
	.type		conv_kernel3,@object
	.size		conv_kernel3,(.L_1 - conv_kernel3)
conv_kernel3:
        /*0090*/ 	.byte	0x00, 0x00, 0x80, 0x3f, 0x00, 0x00, 0x00, 0x00, 0x00, 0x00, 0x80, 0xbf, 0x00, 0x00, 0x00, 0x40
        /*00a0*/ 	.byte	0x00, 0x00, 0x00, 0x00, 0x00, 0x00, 0x00, 0xc0, 0x00, 0x00, 0x80, 0x3f, 0x00, 0x00, 0x00, 0x00
        /*00b0*/ 	.byte	0x00, 0x00, 0x80, 0xbf
.L_1:


//--------------------- .text._Z27convolution_2D_basic_kernelPfiiii --------------------------
	.section	.text._Z27convolution_2D_basic_kernelPfiiii,"ax",@progbits
	.align	128
        .global         _Z27convolution_2D_basic_kernelPfiiii
        .type           _Z27convolution_2D_basic_kernelPfiiii,@function
        .size           _Z27convolution_2D_basic_kernelPfiiii,(.L_x_1 - _Z27convolution_2D_basic_kernelPfiiii)
        .other          _Z27convolution_2D_basic_kernelPfiiii,@"STO_CUDA_ENTRY STV_DEFAULT"
_Z27convolution_2D_basic_kernelPfiiii:
.text._Z27convolution_2D_basic_kernelPfiiii:
[----:B------:R-:W-:Y:S01]  /*0000*/  LDC R1, c[0x0][0x37c] ;  /* 0x0000df00ff017b82 */ /* 0x000fe20000000800 */
[----:B------:R-:W0:Y:S07]  /*0010*/  S2R R0, SR_TID.Y ;  /* 0x0000000000007919 */ /* 0x000e2e0000002200 */
[----:B------:R-:W1:Y:S01]  /*0020*/  LDC R6, c[0x0][0x360] ;  /* 0x0000d800ff067b82 */ /* 0x000e620000000800 */
[----:B------:R-:W2:Y:S01]  /*0030*/  LDCU.64 UR6, c[0x0][0x390] ;  /* 0x00007200ff0677ac */ /* 0x000ea20008000a00 */
[----:B------:R-:W1:Y:S06]  /*0040*/  S2R R5, SR_TID.X ;  /* 0x0000000000057919 */ /* 0x000e6c0000002100 */
[----:B------:R-:W0:Y:S08]  /*0050*/  S2UR UR5, SR_CTAID.Y ;  /* 0x00000000000579c3 */ /* 0x000e300000002600 */
[----:B------:R-:W0:Y:S08]  /*0060*/  LDC R3, c[0x0][0x364] ;  /* 0x0000d900ff037b82 */ /* 0x000e300000000800 */
[----:B------:R-:W1:Y:S01]  /*0070*/  S2UR UR4, SR_CTAID.X ;  /* 0x00000000000479c3 */ /* 0x000e620000002500 */
[----:B0-----:R-:W-:-:S05]  /*0080*/  IMAD R3, R3, UR5, R0 ;  /* 0x0000000503037c24 */ /* 0x001fca000f8e0200 */
[----:B--2---:R-:W-:Y:S01]  /*0090*/  ISETP.GE.AND P0, PT, R3, UR7, PT ;  /* 0x0000000703007c0c */ /* 0x004fe2000bf06270 */
[----:B-1----:R-:W-:-:S05]  /*00a0*/  IMAD R6, R6, UR4, R5 ;  /* 0x0000000406067c24 */ /* 0x002fca000f8e0205 */
[----:B------:R-:W-:-:S13]  /*00b0*/  ISETP.GE.OR P0, PT, R6, UR6, P0 ;  /* 0x0000000606007c0c */ /* 0x000fda0008706670 */
[----:B------:R-:W-:Y:S05]  /*00c0*/  @P0 EXIT ;  /* 0x000000000000094d */ /* 0x000fea0003800000 */
[----:B------:R-:W0:Y:S01]  /*00d0*/  LDCU.64 UR4, c[0x0][0x388] ;  /* 0x00007100ff0477ac */ /* 0x000e220008000a00 */
[C---:B------:R-:W-:Y:S02]  /*00e0*/  VIADD R0, R6.reuse, 0x1 ;  /* 0x0000000106007836 */ /* 0x040fe40000000000 */
[----:B------:R-:W-:Y:S02]  /*00f0*/  HFMA2 R2, -RZ, RZ, 0, 0 ;  /* 0x00000000ff027431 */ /* 0x000fe400000001ff */
[----:B------:R-:W-:Y:S02]  /*0100*/  IMAD R5, R3, 0x18, RZ ;  /* 0x0000001803057824 */ /* 0x000fe400078e02ff */
[C---:B------:R-:W-:Y:S02]  /*0110*/  VIADD R4, R6.reuse, 0x2 ;  /* 0x0000000206047836 */ /* 0x040fe40000000000 */
[--C-:B------:R-:W-:Y:S02]  /*0120*/  IMAD R7, R6, 0x4, R5.reuse ;  /* 0x0000000406077824 */ /* 0x100fe400078e0205 */
[----:B------:R-:W-:-:S02]  /*0130*/  IMAD R8, R0, 0x4, R5 ;  /* 0x0000000400087824 */ /* 0x000fc400078e0205 */
[C---:B------:R-:W-:Y:S01]  /*0140*/  VIADD R10, R3.reuse, 0x1 ;  /* 0x00000001030a7836 */ /* 0x040fe20000000000 */
[----:B0-----:R-:W-:Y:S02]  /*0150*/  ISETP.GE.AND P4, PT, R6, UR4, PT ;  /* 0x0000000406007c0c */ /* 0x001fe4000bf86270 */
[----:B------:R-:W-:Y:S02]  /*0160*/  ISETP.GE.AND P5, PT, R0, UR4, PT ;  /* 0x0000000400007c0c */ /* 0x000fe4000bfa6270 */
[C---:B------:R-:W-:Y:S02]  /*0170*/  ISETP.GT.AND P4, PT, R6.reuse, -0x1, !P4 ;  /* 0xffffffff0600780c */ /* 0x040fe40006784270 */
[C---:B------:R-:W-:Y:S02]  /*0180*/  ISETP.GE.OR P2, PT, R3.reuse, UR5, P5 ;  /* 0x0000000503007c0c */ /* 0x040fe4000af46670 */
[----:B------:R-:W-:Y:S02]  /*0190*/  ISETP.GE.OR P3, PT, R3, UR5, !P4 ;  /* 0x0000000503007c0c */ /* 0x000fe4000e766670 */
[----:B------:R-:W-:-:S02]  /*01a0*/  ISETP.LT.OR P2, PT, R6, -0x1, P2 ;  /* 0xffffffff0600780c */ /* 0x000fc40001741670 */
[----:B------:R-:W-:Y:S02]  /*01b0*/  ISETP.GE.AND P1, PT, R4, UR4, PT ;  /* 0x0000000404007c0c */ /* 0x000fe4000bf26270 */
[----:B------:R-:W-:Y:S02]  /*01c0*/  ISETP.GE.OR P6, PT, R10, UR5, !P4 ;  /* 0x000000050a007c0c */ /* 0x000fe4000e7c6670 */
[----:B------:R-:W-:-:S04]  /*01d0*/  ISETP.GE.OR P0, PT, R3, UR5, P1 ;  /* 0x0000000503007c0c */ /* 0x000fc80008f06670 */
[----:B------:R-:W-:Y:S01]  /*01e0*/  ISETP.LT.OR P0, PT, R6, -0x2, P0 ;  /* 0xfffffffe0600780c */ /* 0x000fe20000701670 */
[----:B------:R-:W0:Y:S08]  /*01f0*/  @!P3 LDC R0, c[0x3][R7] ;  /* 0x00c000000700bb82 */ /* 0x000e300000000800 */
[----:B------:R-:W1:Y:S08]  /*0200*/  @!P2 LDC R9, c[0x3][R8] ;  /* 0x00c000000809ab82 */ /* 0x000e700000000800 */
[----:B------:R-:W0:Y:S08]  /*0210*/  @!P3 LDC R11, c[0x3][0x90] ;  /* 0x00c02400ff0bbb82 */ /* 0x000e300000000800 */
[----:B------:R-:W1:Y:S01]  /*0220*/  @!P2 LDC R12, c[0x3][0x94] ;  /* 0x00c02500ff0cab82 */ /* 0x000e620000000800 */
[----:B0-----:R-:W-:Y:S01]  /*0230*/  @!P3 FFMA R2, R0, R11, RZ ;  /* 0x0000000b0002b223 */ /* 0x001fe200000000ff */
[----:B------:R-:W-:Y:S01]  /*0240*/  ISETP.GE.OR P3, PT, R10, UR5, P5 ;  /* 0x000000050a007c0c */ /* 0x000fe2000af66670 */
[----:B------:R-:W-:Y:S01]  /*0250*/  IMAD R0, R4, 0x4, R5 ;  /* 0x0000000404007824 */ /* 0x000fe200078e0205 */
[C---:B------:R-:W-:Y:S01]  /*0260*/  IADD3 R4, PT, PT, R3.reuse, 0x2, RZ ;  /* 0x0000000203047810 */ /* 0x040fe20007ffe0ff */
[----:B------:R-:W-:Y:S01]  /*0270*/  IMAD R3, R3, UR6, R6 ;  /* 0x0000000603037c24 */ /* 0x000fe2000f8e0206 */
[----:B------:R-:W-:-:S02]  /*0280*/  ISETP.LT.OR P3, PT, R6, -0x1, P3 ;  /* 0xffffffff0600780c */ /* 0x000fc40001f61670 */
[----:B------:R-:W0:Y:S01]  /*0290*/  @!P0 LDC R5, c[0x3][R0] ;  /* 0x00c0000000058b82 */ /* 0x000e220000000800 */
[----:B------:R-:W-:Y:S01]  /*02a0*/  ISETP.GE.OR P5, PT, R4, UR5, P5 ;  /* 0x0000000504007c0c */ /* 0x000fe2000afa6670 */
[----:B-1----:R-:W-:Y:S01]  /*02b0*/  @!P2 FFMA R2, R9, R12, R2 ;  /* 0x0000000c0902a223 */ /* 0x002fe20000000002 */
[----:B------:R-:W-:Y:S02]  /*02c0*/  ISETP.GE.OR P2, PT, R10, UR5, P1 ;  /* 0x000000050a007c0c */ /* 0x000fe40008f46670 */
[----:B------:R-:W-:Y:S02]  /*02d0*/  ISETP.GE.OR P4, PT, R4, UR5, !P4 ;  /* 0x0000000504007c0c */ /* 0x000fe4000e786670 */
[----:B------:R-:W-:Y:S01]  /*02e0*/  ISETP.LT.OR P2, PT, R6, -0x2, P2 ;  /* 0xfffffffe0600780c */ /* 0x000fe20001741670 */
[----:B------:R-:W1:Y:S01]  /*02f0*/  @!P6 LDC R9, c[0x3][R7+0x18] ;  /* 0x00c006000709eb82 */ /* 0x000e620000000800 */
[----:B------:R-:W-:Y:S01]  /*0300*/  ISETP.GE.OR P1, PT, R4, UR5, P1 ;  /* 0x0000000504007c0c */ /* 0x000fe20008f26670 */
[----:B------:R-:W2:Y:S01]  /*0310*/  LDCU.64 UR4, c[0x0][0x358] ;  /* 0x00006b00ff0477ac */ /* 0x000ea20008000a00 */
[----:B------:R-:W-:-:S02]  /*0320*/  ISETP.LT.OR P5, PT, R6, -0x1, P5 ;  /* 0xffffffff0600780c */ /* 0x000fc40002fa1670 */
[----:B------:R-:W-:-:S03]  /*0330*/  ISETP.LT.OR P1, PT, R6, -0x2, P1 ;  /* 0xfffffffe0600780c */ /* 0x000fc60000f21670 */
[----:B------:R-:W3:Y:S08]  /*0340*/  @!P3 LDC R11, c[0x3][R8+0x18] ;  /* 0x00c00600080bbb82 */ /* 0x000ef00000000800 */
[----:B------:R-:W4:Y:S08]  /*0350*/  @!P2 LDC R13, c[0x3][R0+0x18] ;  /* 0x00c00600000dab82 */ /* 0x000f300000000800 */
[----:B------:R-:W5:Y:S08]  /*0360*/  @!P4 LDC R15, c[0x3][R7+0x30] ;  /* 0x00c00c00070fcb82 */ /* 0x000f700000000800 */
[----:B------:R-:W2:Y:S08]  /*0370*/  @!P5 LDC R17, c[0x3][R8+0x30] ;  /* 0x00c00c000811db82 */ /* 0x000eb00000000800 */
[----:B------:R-:W0:Y:S08]  /*0380*/  @!P0 LDC R4, c[0x3][0x98] ;  /* 0x00c02600ff048b82 */ /* 0x000e300000000800 */
[----:B------:R-:W2:Y:S08]  /*0390*/  @!P1 LDC R19, c[0x3][R0+0x30] ;  /* 0x00c00c0000139b82 */ /* 0x000eb00000000800 */
[----:B------:R-:W1:Y:S08]  /*03a0*/  @!P6 LDC R10, c[0x3][0x9c] ;  /* 0x00c02700ff0aeb82 */ /* 0x000e700000000800 */
[----:B------:R-:W3:Y:S01]  /*03b0*/  @!P3 LDC R12, c[0x3][0xa0] ;  /* 0x00c02800ff0cbb82 */ /* 0x000ee20000000800 */
[----:B0-----:R-:W-:-:S07]  /*03c0*/  @!P0 FFMA R2, R5, R4, R2 ;  /* 0x0000000405028223 */ /* 0x001fce0000000002 */
[----:B------:R-:W4:Y:S08]  /*03d0*/  @!P2 LDC R14, c[0x3][0xa4] ;  /* 0x00c02900ff0eab82 */ /* 0x000f300000000800 */
[----:B------:R-:W5:Y:S01]  /*03e0*/  @!P4 LDC R16, c[0x3][0xa8] ;  /* 0x00c02a00ff10cb82 */ /* 0x000f620000000800 */
[----:B-1----:R-:W-:-:S07]  /*03f0*/  @!P6 FFMA R2, R9, R10, R2 ;  /* 0x0000000a0902e223 */ /* 0x002fce0000000002 */
[----:B------:R-:W2:Y:S01]  /*0400*/  @!P5 LDC R18, c[0x3][0xac] ;  /* 0x00c02b00ff12db82 */ /* 0x000ea20000000800 */
[----:B---3--:R-:W-:-:S07]  /*0410*/  @!P3 FFMA R2, R11, R12, R2 ;  /* 0x0000000c0b02b223 */ /* 0x008fce0000000002 */
[----:B------:R-:W0:Y:S01]  /*0420*/  LDC.64 R4, c[0x0][0x380] ;  /* 0x0000e000ff047b82 */ /* 0x000e220000000a00 */
[----:B----4-:R-:W-:-:S07]  /*0430*/  @!P2 FFMA R2, R13, R14, R2 ;  /* 0x0000000e0d02a223 */ /* 0x010fce0000000002 */
[----:B------:R-:W1:Y:S01]  /*0440*/  @!P1 LDC R20, c[0x3][0xb0] ;  /* 0x00c02c00ff149b82 */ /* 0x000e620000000800 */
[----:B-----5:R-:W-:-:S04]  /*0450*/  @!P4 FFMA R2, R15, R16, R2 ;  /* 0x000000100f02c223 */ /* 0x020fc80000000002 */
[----:B--2---:R-:W-:Y:S01]  /*0460*/  @!P5 FFMA R2, R17, R18, R2 ;  /* 0x000000121102d223 */ /* 0x004fe20000000002 */
[----:B0-----:R-:W-:-:S04]  /*0470*/  IMAD.WIDE R4, R3, 0x4, R4 ;  /* 0x0000000403047825 */ /* 0x001fc800078e0204 */
[----:B-1----:R-:W-:-:S05]  /*0480*/  @!P1 FFMA R2, R19, R20, R2 ;  /* 0x0000001413029223 */ /* 0x002fca0000000002 */
[----:B------:R-:W-:Y:S01]  /*0490*/  STG.E desc[UR4][R4.64], R2 ;  /* 0x0000000204007986 */ /* 0x000fe2000c101904 */
[----:B------:R-:W-:Y:S05]  /*04a0*/  EXIT ;  /* 0x000000000000794d */ /* 0x000fea0003800000 */
.L_x_0:
[----:B------:R-:W-:-:S00]  /*04b0*/  BRA `(.L_x_0) ;  /* 0xfffffffc00fc7947 */ /* 0x000fc0000383ffff */
[----:B------:R-:W-:-:S00]  /*04c0*/  NOP ;  /* 0x0000000000007918 */ /* 0x000fc00000000000 */
        /* <DEDUP_REMOVED lines=11> */
.L_x_1:


//--------------------- .nv.shared.reserved.0     --------------------------
	.section	.nv.shared.reserved.0,"aw",@nobits
	.weak		__nv_reservedSMEM_offset_0_alias
	.size		__nv_reservedSMEM_offset_0_alias, 0, 64
	.other		__nv_reservedSMEM_offset_0_alias,@"STO_CUDA_RESERVED_SHARED STV_DEFAULT"
__nv_reservedSMEM_offset_0_alias:
	.zero		0
	.zero		64


//--------------------- .nv.constant0._Z27convolution_2D_basic_kernelPfiiii --------------------------
	.section	.nv.constant0._Z27convolution_2D_basic_kernelPfiiii,"a",@progbits
	.sectionflags	@""
	.align	4
.nv.constant0._Z27convolution_2D_basic_kernelPfiiii:
	.zero		920


//--------------------- SYMBOLS --------------------------

	.type		.nv.reservedSmem.offset0,@object
	.size		.nv.reservedSmem.offset0,0x4
